//
// Generated by NVIDIA NVVM Compiler
//
// Compiler Build ID: CL-36424714
// Cuda compilation tools, release 13.0, V13.0.88
// Based on NVVM 20.0.0
//

.version 9.0
.target sm_100
.address_size 64

	// .globl	_Z6kernelPfi

.visible .entry _Z6kernelPfi(
	.param .u64 .ptr .align 1 _Z6kernelPfi_param_0,
	.param .u32 _Z6kernelPfi_param_1
)
{
	.reg .pred 	%p<8>;
	.reg .b32 	%r<16>;
	.reg .b32 	%f<46>;
	.reg .b64 	%rd<5>;

	ld.param.u64 	%rd2, [_Z6kernelPfi_param_0];
	ld.param.u32 	%r6, [_Z6kernelPfi_param_1];
	mov.u32 	%r7, %tid.x;
	mov.u32 	%r8, %ctaid.x;
	mov.u32 	%r1, %ntid.x;
	mad.lo.s32 	%r15, %r8, %r1, %r7;
	setp.ge.s32 	%p1, %r15, %r6;
	@%p1 bra 	$L__BB0_6;
	mov.f32 	%f7, 0fB0B99B80;
	mov.f32 	%f8, 0f3F0F62AC;
	mul.rn.f32 	%f9, %f8, %f7;
	mov.f32 	%f10, 0f3D6CB62A;
	mov.f32 	%f11, 0f3DF8606A;
	mul.rn.f32 	%f12, %f11, %f10;
	fma.rn.f32 	%f13, %f9, 0f3FB8AA3B, 0fB2F55B8F;
	fma.rn.f32 	%f14, 0fBE762ABD, 0f32A55E34, %f13;
	mul.f32 	%f15, %f12, 0f40400000;
	fma.rn.f32 	%f16, %f15, %f9, %f14;
	fma.rn.f32 	%f17, %f12, 0fBE762ABD, %f16;
	mov.f32 	%f18, 0f3FD39B66;
	add.rn.f32 	%f1, %f18, %f17;
	mov.f32 	%f19, 0fBFD39B66;
	add.rn.f32 	%f20, %f1, %f19;
	neg.f32 	%f21, %f20;
	add.rn.f32 	%f2, %f17, %f21;
	mov.u32 	%r9, %nctaid.x;
	mul.lo.s32 	%r3, %r1, %r9;
	cvta.to.global.u64 	%rd1, %rd2;
$L__BB0_2:
	cvt.rn.f32.s32 	%f3, %r15;
	setp.eq.s32 	%p2, %r15, 0;
	mov.f32 	%f45, 0f3F800000;
	@%p2 bra 	$L__BB0_5;
	mul.rn.f32 	%f23, %f1, %f3;
	cvt.rni.f32.f32 	%f24, %f23;
	sub.f32 	%f25, %f23, %f24;
	neg.f32 	%f26, %f23;
	fma.rn.f32 	%f27, %f1, %f3, %f26;
	fma.rn.f32 	%f28, %f2, %f3, %f27;
	add.f32 	%f29, %f25, %f28;
	setp.gt.f32 	%p3, %f24, 0f00000000;
	selp.b32 	%r10, 0, -2097152000, %p3;
	abs.f32 	%f30, %f3;
	setp.num.f32 	%p4, %f30, %f30;
	setp.lt.f32 	%p5, %f23, 0f00000000;
	selp.f32 	%f31, 0f00000000, 0f7F800000, %p5;
	abs.f32 	%f32, %f23;
	setp.gt.f32 	%p6, %f32, 0f43180000;
	cvt.rzi.s32.f32 	%r11, %f24;
	shl.b32 	%r12, %r11, 23;
	sub.s32 	%r13, %r12, %r10;
	mov.b32 	%f33, %r13;
	add.s32 	%r14, %r10, 2130706432;
	mov.b32 	%f34, %r14;
	fma.rn.f32 	%f35, %f29, 0f391FCB8E, 0f3AAF85ED;
	fma.rn.f32 	%f36, %f35, %f29, 0f3C1D9856;
	fma.rn.f32 	%f37, %f36, %f29, 0f3D6357BB;
	fma.rn.f32 	%f38, %f37, %f29, 0f3E75FDEC;
	fma.rn.f32 	%f39, %f38, %f29, 0f3F317218;
	fma.rn.f32 	%f40, %f39, %f29, 0f3F800000;
	mul.f32 	%f41, %f40, %f34;
	mul.f32 	%f42, %f41, %f33;
	selp.f32 	%f45, %f31, %f42, %p6;
	@%p4 bra 	$L__BB0_5;
	mov.f32 	%f43, 0f40490FD0;
	add.rn.f32 	%f45, %f43, %f3;
$L__BB0_5:
	sqrt.rn.f32 	%f44, %f45;
	mul.wide.s32 	%rd3, %r15, 4;
	add.s64 	%rd4, %rd1, %rd3;
	st.global.f32 	[%rd4], %f44;
	add.s32 	%r15, %r15, %r3;
	setp.lt.s32 	%p7, %r15, %r6;
	@%p7 bra 	$L__BB0_2;
$L__BB0_6:
	ret;

}


// ===== COMPILED SASS (sm_100) =====

	.target	sm_100

	.elftype	@"ET_EXEC"


//--------------------- .note.nv.tkinfo           --------------------------
	.section	.note.nv.tkinfo,"",@"SHT_NOTE"
	.sectionflags	@"SHF_NOTE_NV_TKINFO"
	.tkinfo
        /*0018*/ 	.word	0x00000002
        /*0030*/ 	.string	""
        /*0030*/ 	.string	"ptxas"
        /*0030*/ 	.string	"Cuda compilation tools, release 13.0, V13.0.88"
        /*0030*/ 	.string	"Build cuda_13.0.r13.0/compiler.36424714_0"
        /*0030*/ 	.string	"-arch sm_100 -m 64 "



//--------------------- .note.nv.cuinfo           --------------------------
	.section	.note.nv.cuinfo,"",@"SHT_NOTE"
	.sectionflags	@"SHF_NOTE_NV_CUINFO"
        /*0018*/ 	.short	0x0002
        /*001a*/ 	.short	0x0064
        /*001c*/ 	.short	0x0082
	.zero		2


//--------------------- .nv.info                  --------------------------
	.section	.nv.info,"",@"SHT_CUDA_INFO"
	.align	4


	//----- nvinfo : EIATTR_REGCOUNT
	.align		4
        /*0000*/ 	.byte	0x04, 0x2f
        /*0002*/ 	.short	(.L_1 - .L_0)
	.align		4
.L_0:
        /*0004*/ 	.word	index@(_Z6kernelPfi)
        /*0008*/ 	.word	0x00000012


	//----- nvinfo : EIATTR_FRAME_SIZE
	.align		4
.L_1:
        /*000c*/ 	.byte	0x04, 0x11
        /*000e*/ 	.short	(.L_3 - .L_2)
	.align		4
.L_2:
        /*0010*/ 	.word	index@($__internal_0_$__cuda_sm20_sqrt_rn_f32_slowpath)
        /*0014*/ 	.word	0x00000000


	//----- nvinfo : EIATTR_FRAME_SIZE
	.align		4
.L_3:
        /*0018*/ 	.byte	0x04, 0x11
        /*001a*/ 	.short	(.L_5 - .L_4)
	.align		4
.L_4:
        /*001c*/ 	.word	index@(_Z6kernelPfi)
        /*0020*/ 	.word	0x00000000


	//----- nvinfo : EIATTR_MIN_STACK_SIZE
	.align		4
.L_5:
        /*0024*/ 	.byte	0x04, 0x12
        /*0026*/ 	.short	(.L_7 - .L_6)
	.align		4
.L_6:
        /*0028*/ 	.word	index@(_Z6kernelPfi)
        /*002c*/ 	.word	0x00000000
.L_7:


//--------------------- .nv.compat                --------------------------
	.section	.nv.compat,"",@"SHT_CUDA_COMPAT_INFO"
	.align	4
        /*0000*/ 	.byte	0x02, 0x09, 0x00, 0x00, 0x02, 0x02, 0x01, 0x00, 0x02, 0x05, 0x05, 0x00, 0x03, 0x07, 0x01, 0x01
        /*0010*/ 	.byte	0x02, 0x03, 0x00, 0x00, 0x02, 0x06, 0x01, 0x00, 0x04, 0x0b, 0x08, 0x00, 0x01, 0x00, 0x00, 0x00
        /*0020*/ 	.byte	0x00, 0x00, 0x00, 0x00


//--------------------- .nv.info._Z6kernelPfi     --------------------------
	.section	.nv.info._Z6kernelPfi,"",@"SHT_CUDA_INFO"
	.sectionflags	@""
	.align	4


	//----- nvinfo : EIATTR_CUDA_API_VERSION
	.align		4
        /*0000*/ 	.byte	0x04, 0x37
        /*0002*/ 	.short	(.L_9 - .L_8)
.L_8:
        /*0004*/ 	.word	0x00000082


	//----- nvinfo : EIATTR_KPARAM_INFO
	.align		4
.L_9:
        /*0008*/ 	.byte	0x04, 0x17
        /*000a*/ 	.short	(.L_11 - .L_10)
.L_10:
        /*000c*/ 	.word	0x00000000
        /*0010*/ 	.short	0x0001
        /*0012*/ 	.short	0x0008
        /*0014*/ 	.byte	0x00, 0xf0, 0x11, 0x00


	//----- nvinfo : EIATTR_KPARAM_INFO
	.align		4
.L_11:
        /*0018*/ 	.byte	0x04, 0x17
        /*001a*/ 	.short	(.L_13 - .L_12)
.L_12:
        /*001c*/ 	.word	0x00000000
        /*0020*/ 	.short	0x0000
        /*0022*/ 	.short	0x0000
        /*0024*/ 	.byte	0x00, 0xf5, 0x21, 0x00


	//----- nvinfo : EIATTR_SPARSE_MMA_MASK
	.align		4
.L_13:
        /*0028*/ 	.byte	0x03, 0x50
        /*002a*/ 	.short	0x0000


	//----- nvinfo : EIATTR_MAXREG_COUNT
	.align		4
        /*002c*/ 	.byte	0x03, 0x1b
        /*002e*/ 	.short	0x00ff


	//----- nvinfo : EIATTR_MERCURY_ISA_VERSION
	.align		4
        /*0030*/ 	.byte	0x03, 0x5f
        /*0032*/ 	.short	0x0101


	//----- nvinfo : EIATTR_VRC_CTA_INIT_COUNT
	.align		4
        /*0034*/ 	.byte	0x02, 0x4a
	.zero		1
	.zero		1


	//----- nvinfo : EIATTR_EXIT_INSTR_OFFSETS
	.align		4
        /*0038*/ 	.byte	0x04, 0x1c
        /*003a*/ 	.short	(.L_15 - .L_14)


	//   ....[0]....
.L_14:
        /*003c*/ 	.word	0x00000070


	//   ....[1]....
        /*0040*/ 	.word	0x00000480


	//----- nvinfo : EIATTR_CRS_STACK_SIZE
	.align		4
.L_15:
        /*0044*/ 	.byte	0x04, 0x1e
        /*0046*/ 	.short	(.L_17 - .L_16)
.L_16:
        /*0048*/ 	.word	0x00000000


	//----- nvinfo : EIATTR_CBANK_PARAM_SIZE
	.align		4
.L_17:
        /*004c*/ 	.byte	0x03, 0x19
        /*004e*/ 	.short	0x000c


	//----- nvinfo : EIATTR_PARAM_CBANK
	.align		4
        /*0050*/ 	.byte	0x04, 0x0a
        /*0052*/ 	.short	(.L_19 - .L_18)
	.align		4
.L_18:
        /*0054*/ 	.word	index@(.nv.constant0._Z6kernelPfi)
        /*0058*/ 	.short	0x0380
        /*005a*/ 	.short	0x000c


	//----- nvinfo : EIATTR_SW_WAR
	.align		4
.L_19:
        /*005c*/ 	.byte	0x04, 0x36
        /*005e*/ 	.short	(.L_21 - .L_20)
.L_20:
        /*0060*/ 	.word	0x00000008
.L_21:


//--------------------- .nv.callgraph             --------------------------
	.section	.nv.callgraph,"",@"SHT_CUDA_CALLGRAPH"
	.align	4
	.sectionentsize	8
	.align		4
        /*0000*/ 	.word	0x00000000
	.align		4
        /*0004*/ 	.word	0xffffffff
	.align		4
        /*0008*/ 	.word	0x00000000
	.align		4
        /*000c*/ 	.word	0xfffffffe
	.align		4
        /*0010*/ 	.word	0x00000000
	.align		4
        /*0014*/ 	.word	0xfffffffd
	.align		4
        /*0018*/ 	.word	0x00000000
	.align		4
        /*001c*/ 	.word	0xfffffffc


//--------------------- .text._Z6kernelPfi        --------------------------
	.section	.text._Z6kernelPfi,"ax",@progbits
	.align	128
        .global         _Z6kernelPfi
        .type           _Z6kernelPfi,@function
        .size           _Z6kernelPfi,(.L_x_8 - _Z6kernelPfi)
        .other          _Z6kernelPfi,@"STO_CUDA_ENTRY STV_DEFAULT"
_Z6kernelPfi:
.text._Z6kernelPfi:
[----:B------:R-:W-:Y:S01]  /*0000*/  LDC R1, c[0x0][0x37c] ;  /* 0x0000df00ff017b82 */ /* 0x000fe20000000800 */
[----:B------:R-:W0:Y:S07]  /*0010*/  S2R R7, SR_TID.X ;  /* 0x0000000000077919 */ /* 0x000e2e0000002100 */
[----:B------:R-:W0:Y:S01]  /*0020*/  S2UR UR4, SR_CTAID.X ;  /* 0x00000000000479c3 */ /* 0x000e220000002500 */
[----:B------:R-:W1:Y:S07]  /*0030*/  LDCU UR5, c[0x0][0x388] ;  /* 0x00007100ff0577ac */ /* 0x000e6e0008000800 */
[----:B------:R-:W0:Y:S02]  /*0040*/  LDC R6, c[0x0][0x360] ;  /* 0x0000d800ff067b82 */ /* 0x000e240000000800 */
[----:B0-----:R-:W-:-:S05]  /*0050*/  IMAD R7, R6, UR4, R7 ;  /* 0x0000000406077c24 */ /* 0x001fca000f8e0207 */
[----:B-1----:R-:W-:-:S13]  /*0060*/  ISETP.GE.AND P0, PT, R7, UR5, PT ;  /* 0x0000000507007c0c */ /* 0x002fda000bf06270 */
[----:B------:R-:W-:Y:S05]  /*0070*/  @P0 EXIT ;  /* 0x000000000000094d */ /* 0x000fea0003800000 */
[----:B------:R-:W-:Y:S01]  /*0080*/  HFMA2 R3, -RZ, RZ, 0.1346435546875, -3482 ;  /* 0x304feacdff037431 */ /* 0x000fe200000001ff */
[----:B------:R-:W-:Y:S01]  /*0090*/  MOV R0, 0x3fb8aa3b ;  /* 0x3fb8aa3b00007802 */ /* 0x000fe20000000f00 */
[----:B------:R-:W-:Y:S01]  /*00a0*/  HFMA2 R5, -RZ, RZ, 1.615234375, 0.052642822265625 ;  /* 0x3e762abdff057431 */ /* 0x000fe200000001ff */
[----:B------:R-:W0:Y:S01]  /*00b0*/  LDCU UR4, c[0x0][0x370] ;  /* 0x00006e00ff0477ac */ /* 0x000e220008000800 */
[----:B------:R-:W1:Y:S02]  /*00c0*/  LDCU.64 UR6, c[0x0][0x358] ;  /* 0x00006b00ff0677ac */ /* 0x000e640008000a00 */
[----:B------:R-:W-:Y:S01]  /*00d0*/  FFMA R0, -R3, R0, -2.8563389875557732012e-08 ;  /* 0xb2f55b8f03007423 */ /* 0x000fe20000000100 */
[----:B------:R-:W2:Y:S03]  /*00e0*/  LDCU UR5, c[0x0][0x388] ;  /* 0x00007100ff0577ac */ /* 0x000ea60008000800 */
[----:B------:R-:W-:-:S04]  /*00f0*/  FFMA R0, -R5, 1.9251366722983220825e-08, R0 ;  /* 0x32a55e3405007823 */ /* 0x000fc80000000100 */
[----:B------:R-:W-:Y:S02]  /*0100*/  FFMA R0, -R3, 0.021026236936450004578, R0 ;  /* 0x3cac3f3703007823 */ /* 0x000fe40000000100 */
[----:B------:R-:W3:Y:S01]  /*0110*/  LDC.64 R2, c[0x0][0x380] ;  /* 0x0000e000ff027b82 */ /* 0x000ee20000000a00 */
[----:B0-----:R-:W-:Y:S02]  /*0120*/  IMAD R6, R6, UR4, RZ ;  /* 0x0000000406067c24 */ /* 0x001fe4000f8e02ff */
[----:B------:R-:W-:-:S04]  /*0130*/  FFMA R0, -R5, 0.0070087458007037639618, R0 ;  /* 0x3be5a99f05007823 */ /* 0x000fc80000000100 */
[----:B------:R-:W-:-:S04]  /*0140*/  FADD R4, R0, 1.6531798839569091797 ;  /* 0x3fd39b6600047421 */ /* 0x000fc80000000000 */
[----:B------:R-:W-:-:S04]  /*0150*/  FADD R5, R4, -1.6531798839569091797 ;  /* 0xbfd39b6604057421 */ /* 0x000fc80000000000 */
[----:B-12---:R-:W-:-:S07]  /*0160*/  FADD R5, R0, -R5 ;  /* 0x8000000500057221 */ /* 0x006fce0000000000 */
.L_x_5:
[----:B------:R-:W-:Y:S01]  /*0170*/  ISETP.NE.AND P0, PT, R7, RZ, PT ;  /* 0x000000ff0700720c */ /* 0x000fe20003f05270 */
[----:B------:R-:W-:Y:S01]  /*0180*/  BSSY.RECONVERGENT B0, `(.L_x_0) ;  /* 0x000001d000007945 */ /* 0x000fe20003800200 */
[----:B------:R-:W-:-:S11]  /*0190*/  MOV R0, 0x3f800000 ;  /* 0x3f80000000007802 */ /* 0x000fd60000000f00 */
[----:B------:R-:W-:Y:S05]  /*01a0*/  @!P0 BRA `(.L_x_1) ;  /* 0x0000000000688947 */ /* 0x000fea0003800000 */
[----:B------:R-:W-:Y:S02]  /*01b0*/  I2FP.F32.S32 R15, R7 ;  /* 0x00000007000f7245 */ /* 0x000fe40000201400 */
[----:B------:R-:W-:Y:S02]  /*01c0*/  MOV R13, 0x391fcb8e ;  /* 0x391fcb8e000d7802 */ /* 0x000fe40000000f00 */
[-C--:B------:R-:W-:Y:S01]  /*01d0*/  FSETP.NAN.AND P2, PT, |R15|, |R15|.reuse, PT ;  /* 0x4000000f0f00720b */ /* 0x080fe20003f48200 */
[----:B------:R-:W-:-:S04]  /*01e0*/  FMUL R9, R4, R15 ;  /* 0x0000000f04097220 */ /* 0x000fc80000400000 */
[----:B------:R-:W0:Y:S01]  /*01f0*/  FRND R0, R9 ;  /* 0x0000000900007307 */ /* 0x000e220000201000 */
[----:B------:R-:W-:Y:S01]  /*0200*/  FFMA R8, R4, R15, -R9 ;  /* 0x0000000f04087223 */ /* 0x000fe20000000809 */
[----:B------:R-:W-:-:S03]  /*0210*/  FSETP.GT.AND P0, PT, |R9|, 152, PT ;  /* 0x431800000900780b */ /* 0x000fc60003f04200 */
[----:B------:R-:W-:Y:S01]  /*0220*/  FFMA R11, R5, R15, R8 ;  /* 0x0000000f050b7223 */ /* 0x000fe20000000008 */
[----:B0-----:R-:W-:Y:S01]  /*0230*/  FADD R8, R9, -R0 ;  /* 0x8000000009087221 */ /* 0x001fe20000000000 */
[----:B------:R-:W-:-:S03]  /*0240*/  FSETP.GT.AND P1, PT, R0, RZ, PT ;  /* 0x000000ff0000720b */ /* 0x000fc60003f24000 */
[----:B------:R-:W-:Y:S01]  /*0250*/  FADD R8, R8, R11 ;  /* 0x0000000b08087221 */ /* 0x000fe20000000000 */
[----:B------:R-:W-:Y:S02]  /*0260*/  SEL R0, RZ, 0x83000000, P1 ;  /* 0x83000000ff007807 */ /* 0x000fe40000800000 */
[----:B------:R-:W-:Y:S01]  /*0270*/  FSETP.GEU.AND P1, PT, R9, RZ, PT ;  /* 0x000000ff0900720b */ /* 0x000fe20003f2e000 */
[----:B------:R-:W-:Y:S01]  /*0280*/  FFMA R11, R8, R13, 0.0013391353422775864601 ;  /* 0x3aaf85ed080b7423 */ /* 0x000fe2000000000d */
[----:B------:R-:W-:-:S03]  /*0290*/  IADD3 R10, PT, PT, R0, 0x7f000000, RZ ;  /* 0x7f000000000a7810 */ /* 0x000fc60007ffe0ff */
[C---:B------:R-:W-:Y:S02]  /*02a0*/  FFMA R13, R8.reuse, R11, 0.0096188392490148544312 ;  /* 0x3c1d9856080d7423 */ /* 0x040fe4000000000b */
[----:B------:R-:W0:Y:S02]  /*02b0*/  F2I.NTZ R11, R9 ;  /* 0x00000009000b7305 */ /* 0x000e240000203100 */
[----:B------:R-:W-:-:S04]  /*02c0*/  FFMA R13, R8, R13, 0.055503588169813156128 ;  /* 0x3d6357bb080d7423 */ /* 0x000fc8000000000d */
[----:B------:R-:W-:-:S04]  /*02d0*/  FFMA R13, R8, R13, 0.24022644758224487305 ;  /* 0x3e75fdec080d7423 */ /* 0x000fc8000000000d */
[----:B------:R-:W-:-:S04]  /*02e0*/  FFMA R13, R8, R13, 0.69314718246459960938 ;  /* 0x3f317218080d7423 */ /* 0x000fc8000000000d */
[----:B------:R-:W-:Y:S01]  /*02f0*/  FFMA R13, R8, R13, 1 ;  /* 0x3f800000080d7423 */ /* 0x000fe2000000000d */
[----:B0-----:R-:W-:Y:S02]  /*0300*/  LEA R11, R11, -R0, 0x17 ;  /* 0x800000000b0b7211 */ /* 0x001fe400078eb8ff */
[----:B------:R-:W-:Y:S01]  /*0310*/  FSEL R0, RZ, +INF , !P1 ;  /* 0x7f800000ff007808 */ /* 0x000fe20004800000 */
[----:B------:R-:W-:-:S04]  /*0320*/  FMUL R10, R10, R13 ;  /* 0x0000000d0a0a7220 */ /* 0x000fc80000400000 */
[----:B------:R-:W-:Y:S01]  /*0330*/  @!P0 FMUL R0, R11, R10 ;  /* 0x0000000a0b008220 */ /* 0x000fe20000400000 */
[----:B------:R-:W-:-:S07]  /*0340*/  @P2 FADD R0, R15, 3.141590118408203125 ;  /* 0x40490fd00f002421 */ /* 0x000fce0000000000 */
.L_x_1:
[----:B------:R-:W-:Y:S05]  /*0350*/  BSYNC.RECONVERGENT B0 ;  /* 0x0000000000007941 */ /* 0x000fea0003800200 */
.L_x_0:
[----:B------:R-:W-:Y:S01]  /*0360*/  IADD3 R8, PT, PT, R0, -0xd000000, RZ ;  /* 0xf300000000087810 */ /* 0x000fe20007ffe0ff */
[----:B------:R0:W1:Y:S01]  /*0370*/  MUFU.RSQ R9, R0 ;  /* 0x0000000000097308 */ /* 0x0000620000001400 */
[----:B------:R-:W-:Y:S02]  /*0380*/  BSSY.RECONVERGENT B0, `(.L_x_2) ;  /* 0x000000a000007945 */ /* 0x000fe40003800200 */
[----:B------:R-:W-:-:S13]  /*0390*/  ISETP.GT.U32.AND P0, PT, R8, 0x727fffff, PT ;  /* 0x727fffff0800780c */ /* 0x000fda0003f04070 */
[----:B0-----:R-:W-:Y:S05]  /*03a0*/  @!P0 BRA `(.L_x_3) ;  /* 0x00000000000c8947 */ /* 0x001fea0003800000 */
[----:B------:R-:W-:-:S07]  /*03b0*/  MOV R13, 0x3d0 ;  /* 0x000003d0000d7802 */ /* 0x000fce0000000f00 */
[----:B-1-3--:R-:W-:Y:S05]  /*03c0*/  CALL.REL.NOINC `($__internal_0_$__cuda_sm20_sqrt_rn_f32_slowpath) ;  /* 0x0000000000307944 */ /* 0x00afea0003c00000 */
[----:B------:R-:W-:Y:S05]  /*03d0*/  BRA `(.L_x_4) ;  /* 0x0000000000107947 */ /* 0x000fea0003800000 */
.L_x_3:
[C---:B-1----:R-:W-:Y:S01]  /*03e0*/  FMUL.FTZ R11, R9.reuse, R0 ;  /* 0x00000000090b7220 */ /* 0x042fe20000410000 */
[----:B------:R-:W-:-:S03]  /*03f0*/  FMUL.FTZ R8, R9, 0.5 ;  /* 0x3f00000009087820 */ /* 0x000fc60000410000 */
[----:B------:R-:W-:-:S04]  /*0400*/  FFMA R0, -R11, R11, R0 ;  /* 0x0000000b0b007223 */ /* 0x000fc80000000100 */
[----:B------:R-:W-:-:S07]  /*0410*/  FFMA R11, R0, R8, R11 ;  /* 0x00000008000b7223 */ /* 0x000fce000000000b */
.L_x_4:
[----:B------:R-:W-:Y:S05]  /*0420*/  BSYNC.RECONVERGENT B0 ;  /* 0x0000000000007941 */ /* 0x000fea0003800200 */
.L_x_2:
[----:B---3--:R-:W-:Y:S01]  /*0430*/  IMAD.WIDE R8, R7, 0x4, R2 ;  /* 0x0000000407087825 */ /* 0x008fe200078e0202 */
[----:B------:R-:W-:-:S04]  /*0440*/  IADD3 R7, PT, PT, R6, R7, RZ ;  /* 0x0000000706077210 */ /* 0x000fc80007ffe0ff */
[----:B------:R0:W-:Y:S01]  /*0450*/  STG.E desc[UR6][R8.64], R11 ;  /* 0x0000000b08007986 */ /* 0x0001e2000c101906 */
[----:B------:R-:W-:-:S13]  /*0460*/  ISETP.GE.AND P0, PT, R7, UR5, PT ;  /* 0x0000000507007c0c */ /* 0x000fda000bf06270 */
[----:B0-----:R-:W-:Y:S05]  /*0470*/  @!P0 BRA `(.L_x_5) ;  /* 0xfffffffc003c8947 */ /* 0x001fea000383ffff */
[----:B------:R-:W-:Y:S05]  /*0480*/  EXIT ;  /* 0x000000000000794d */ /* 0x000fea0003800000 */
        .weak           $__internal_0_$__cuda_sm20_sqrt_rn_f32_slowpath
        .type           $__internal_0_$__cuda_sm20_sqrt_rn_f32_slowpath,@function
        .size           $__internal_0_$__cuda_sm20_sqrt_rn_f32_slowpath,(.L_x_8 - $__internal_0_$__cuda_sm20_sqrt_rn_f32_slowpath)
$__internal_0_$__cuda_sm20_sqrt_rn_f32_slowpath:
[----:B------:R-:W-:-:S13]  /*0490*/  LOP3.LUT P0, RZ, R0, 0x7fffffff, RZ, 0xc0, !PT ;  /* 0x7fffffff00ff7812 */ /* 0x000fda000780c0ff */
[----:B------:R-:W-:Y:S01]  /*04a0*/  @!P0 MOV R8, R0 ;  /* 0x0000000000088202 */ /* 0x000fe20000000f00 */
[----:B------:R-:W-:Y:S06]  /*04b0*/  @!P0 BRA `(.L_x_6) ;  /* 0x0000000000408947 */ /* 0x000fec0003800000 */
[----:B------:R-:W-:-:S13]  /*04c0*/  FSETP.GEU.FTZ.AND P0, PT, R0, RZ, PT ;  /* 0x000000ff0000720b */ /* 0x000fda0003f1e000 */
[----:B------:R-:W-:Y:S01]  /*04d0*/  @!P0 MOV R8, 0x7fffffff ;  /* 0x7fffffff00088802 */ /* 0x000fe20000000f00 */
[----:B------:R-:W-:Y:S06]  /*04e0*/  @!P0 BRA `(.L_x_6) ;  /* 0x0000000000348947 */ /* 0x000fec0003800000 */
[----:B------:R-:W-:-:S13]  /*04f0*/  FSETP.GTU.FTZ.AND P0, PT, |R0|, +INF , PT ;  /* 0x7f8000000000780b */ /* 0x000fda0003f1c200 */
[----:B------:R-:W-:Y:S01]  /*0500*/  @P0 FADD.FTZ R8, R0, 1 ;  /* 0x3f80000000080421 */ /* 0x000fe20000010000 */
[----:B------:R-:W-:Y:S06]  /*0510*/  @P0 BRA `(.L_x_6) ;  /* 0x0000000000280947 */ /* 0x000fec0003800000 */
[----:B------:R-:W-:-:S13]  /*0520*/  FSETP.NEU.FTZ.AND P0, PT, |R0|, +INF , PT ;  /* 0x7f8000000000780b */ /* 0x000fda0003f1d200 */
[----:B------:R-:W-:-:S04]  /*0530*/  @P0 FFMA R9, R0, 1.84467440737095516160e+19, RZ ;  /* 0x5f80000000090823 */ /* 0x000fc800000000ff */
[----:B------:R-:W0:Y:S02]  /*0540*/  @P0 MUFU.RSQ R8, R9 ;  /* 0x0000000900080308 */ /* 0x000e240000001400 */
[----:B0-----:R-:W-:Y:S01]  /*0550*/  @P0 FMUL.FTZ R10, R9, R8 ;  /* 0x00000008090a0220 */ /* 0x001fe20000410000 */
[----:B------:R-:W-:Y:S01]  /*0560*/  @P0 FMUL.FTZ R12, R8, 0.5 ;  /* 0x3f000000080c0820 */ /* 0x000fe20000410000 */
[----:B------:R-:W-:Y:S02]  /*0570*/  @!P0 MOV R8, R0 ;  /* 0x0000000000088202 */ /* 0x000fe40000000f00 */
[----:B------:R-:W-:-:S04]  /*0580*/  @P0 FADD.FTZ R11, -R10, -RZ ;  /* 0x800000ff0a0b0221 */ /* 0x000fc80000010100 */
[----:B------:R-:W-:-:S04]  /*0590*/  @P0 FFMA R11, R10, R11, R9 ;  /* 0x0000000b0a0b0223 */ /* 0x000fc80000000009 */
[----:B------:R-:W-:-:S04]  /*05a0*/  @P0 FFMA R11, R11, R12, R10 ;  /* 0x0000000c0b0b0223 */ /* 0x000fc8000000000a */
[----:B------:R-:W-:-:S07]  /*05b0*/  @P0 FMUL.FTZ R8, R11, 2.3283064365386962891e-10 ;  /* 0x2f8000000b080820 */ /* 0x000fce0000410000 */
.L_x_6:
[----:B------:R-:W-:Y:S01]  /*05c0*/  HFMA2 R9, -RZ, RZ, 0, 0 ;  /* 0x00000000ff097431 */ /* 0x000fe200000001ff */
[----:B------:R-:W-:Y:S02]  /*05d0*/  MOV R11, R8 ;  /* 0x00000008000b7202 */ /* 0x000fe40000000f00 */
[----:B------:R-:W-:-:S04]  /*05e0*/  MOV R8, R13 ;  /* 0x0000000d00087202 */ /* 0x000fc80000000f00 */
[----:B------:R-:W-:Y:S05]  /*05f0*/  RET.REL.NODEC R8 `(_Z6kernelPfi) ;  /* 0xfffffff808807950 */ /* 0x000fea0003c3ffff */
.L_x_7:
[----:B------:R-:W-:-:S00]  /*0600*/  BRA `(.L_x_7) ;  /* 0xfffffffc00fc7947 */ /* 0x000fc0000383ffff */
[----:B------:R-:W-:-:S00]  /*0610*/  NOP ;  /* 0x0000000000007918 */ /* 0x000fc00000000000 */
        /* <DEDUP_REMOVED lines=14> */
.L_x_8:


//--------------------- .nv.shared.reserved.0     --------------------------
	.section	.nv.shared.reserved.0,"aw",@nobits
	.weak		__nv_reservedSMEM_offset_0_alias
	.size		__nv_reservedSMEM_offset_0_alias, 0, 64
	.other		__nv_reservedSMEM_offset_0_alias,@"STO_CUDA_RESERVED_SHARED STV_DEFAULT"
__nv_reservedSMEM_offset_0_alias:
	.zero		0
	.zero		64


//--------------------- .nv.constant0._Z6kernelPfi --------------------------
	.section	.nv.constant0._Z6kernelPfi,"a",@progbits
	.sectionflags	@""
	.align	4
.nv.constant0._Z6kernelPfi:
	.zero		908


//--------------------- SYMBOLS --------------------------

	.type		.nv.reservedSmem.offset0,@object
	.size		.nv.reservedSmem.offset0,0x4
